//
// Generated by NVIDIA NVVM Compiler
//
// Compiler Build ID: CL-36424714
// Cuda compilation tools, release 13.0, V13.0.88
// Based on NVVM 20.0.0
//

.version 9.0
.target sm_100
.address_size 64

	// .globl	_Z9kernelelePiS_S_

.visible .entry _Z9kernelelePiS_S_(
	.param .u64 .ptr .align 1 _Z9kernelelePiS_S__param_0,
	.param .u64 .ptr .align 1 _Z9kernelelePiS_S__param_1,
	.param .u64 .ptr .align 1 _Z9kernelelePiS_S__param_2
)
{
	.reg .b32 	%r<8>;
	.reg .b64 	%rd<11>;

	ld.param.u64 	%rd1, [_Z9kernelelePiS_S__param_0];
	ld.param.u64 	%rd2, [_Z9kernelelePiS_S__param_1];
	ld.param.u64 	%rd3, [_Z9kernelelePiS_S__param_2];
	cvta.to.global.u64 	%rd4, %rd3;
	cvta.to.global.u64 	%rd5, %rd2;
	cvta.to.global.u64 	%rd6, %rd1;
	mov.u32 	%r1, %tid.x;
	mov.u32 	%r2, %tid.y;
	mov.u32 	%r3, %ntid.x;
	mad.lo.s32 	%r4, %r2, %r3, %r1;
	mul.wide.u32 	%rd7, %r4, 4;
	add.s64 	%rd8, %rd6, %rd7;
	ld.global.u32 	%r5, [%rd8];
	add.s64 	%rd9, %rd5, %rd7;
	ld.global.u32 	%r6, [%rd9];
	add.s32 	%r7, %r6, %r5;
	add.s64 	%rd10, %rd4, %rd7;
	st.global.u32 	[%rd10], %r7;
	ret;

}


// ===== COMPILED SASS (sm_100) =====

	.target	sm_100

	.elftype	@"ET_EXEC"


//--------------------- .note.nv.tkinfo           --------------------------
	.section	.note.nv.tkinfo,"",@"SHT_NOTE"
	.sectionflags	@"SHF_NOTE_NV_TKINFO"
	.tkinfo
        /*0018*/ 	.word	0x00000002
        /*0030*/ 	.string	""
        /*0030*/ 	.string	"ptxas"
        /*0030*/ 	.string	"Cuda compilation tools, release 13.0, V13.0.88"
        /*0030*/ 	.string	"Build cuda_13.0.r13.0/compiler.36424714_0"
        /*0030*/ 	.string	"-arch sm_100 -m 64 "



//--------------------- .note.nv.cuinfo           --------------------------
	.section	.note.nv.cuinfo,"",@"SHT_NOTE"
	.sectionflags	@"SHF_NOTE_NV_CUINFO"
        /*0018*/ 	.short	0x0002
        /*001a*/ 	.short	0x0064
        /*001c*/ 	.short	0x0082
	.zero		2


//--------------------- .nv.info                  --------------------------
	.section	.nv.info,"",@"SHT_CUDA_INFO"
	.align	4


	//----- nvinfo : EIATTR_REGCOUNT
	.align		4
        /*0000*/ 	.byte	0x04, 0x2f
        /*0002*/ 	.short	(.L_1 - .L_0)
	.align		4
.L_0:
        /*0004*/ 	.word	index@(_Z9kernelelePiS_S_)
        /*0008*/ 	.word	0x0000000c


	//----- nvinfo : EIATTR_FRAME_SIZE
	.align		4
.L_1:
        /*000c*/ 	.byte	0x04, 0x11
        /*000e*/ 	.short	(.L_3 - .L_2)
	.align		4
.L_2:
        /*0010*/ 	.word	index@(_Z9kernelelePiS_S_)
        /*0014*/ 	.word	0x00000000


	//----- nvinfo : EIATTR_MIN_STACK_SIZE
	.align		4
.L_3:
        /*0018*/ 	.byte	0x04, 0x12
        /*001a*/ 	.short	(.L_5 - .L_4)
	.align		4
.L_4:
        /*001c*/ 	.word	index@(_Z9kernelelePiS_S_)
        /*0020*/ 	.word	0x00000000
.L_5:


//--------------------- .nv.compat                --------------------------
	.section	.nv.compat,"",@"SHT_CUDA_COMPAT_INFO"
	.align	4
        /*0000*/ 	.byte	0x02, 0x09, 0x00, 0x00, 0x02, 0x02, 0x01, 0x00, 0x02, 0x05, 0x05, 0x00, 0x03, 0x07, 0x01, 0x01
        /*0010*/ 	.byte	0x02, 0x03, 0x00, 0x00, 0x02, 0x06, 0x01, 0x00, 0x04, 0x0b, 0x08, 0x00, 0x09, 0x00, 0x00, 0x00
        /*0020*/ 	.byte	0x00, 0x00, 0x00, 0x00


//--------------------- .nv.info._Z9kernelelePiS_S_ --------------------------
	.section	.nv.info._Z9kernelelePiS_S_,"",@"SHT_CUDA_INFO"
	.sectionflags	@""
	.align	4


	//----- nvinfo : EIATTR_CUDA_API_VERSION
	.align		4
        /*0000*/ 	.byte	0x04, 0x37
        /*0002*/ 	.short	(.L_7 - .L_6)
.L_6:
        /*0004*/ 	.word	0x00000082


	//----- nvinfo : EIATTR_KPARAM_INFO
	.align		4
.L_7:
        /*0008*/ 	.byte	0x04, 0x17
        /*000a*/ 	.short	(.L_9 - .L_8)
.L_8:
        /*000c*/ 	.word	0x00000000
        /*0010*/ 	.short	0x0002
        /*0012*/ 	.short	0x0010
        /*0014*/ 	.byte	0x00, 0xf5, 0x21, 0x00


	//----- nvinfo : EIATTR_KPARAM_INFO
	.align		4
.L_9:
        /*0018*/ 	.byte	0x04, 0x17
        /*001a*/ 	.short	(.L_11 - .L_10)
.L_10:
        /*001c*/ 	.word	0x00000000
        /*0020*/ 	.short	0x0001
        /*0022*/ 	.short	0x0008
        /*0024*/ 	.byte	0x00, 0xf5, 0x21, 0x00


	//----- nvinfo : EIATTR_KPARAM_INFO
	.align		4
.L_11:
        /*0028*/ 	.byte	0x04, 0x17
        /*002a*/ 	.short	(.L_13 - .L_12)
.L_12:
        /*002c*/ 	.word	0x00000000
        /*0030*/ 	.short	0x0000
        /*0032*/ 	.short	0x0000
        /*0034*/ 	.byte	0x00, 0xf5, 0x21, 0x00


	//----- nvinfo : EIATTR_SPARSE_MMA_MASK
	.align		4
.L_13:
        /*0038*/ 	.byte	0x03, 0x50
        /*003a*/ 	.short	0x0000


	//----- nvinfo : EIATTR_MAXREG_COUNT
	.align		4
        /*003c*/ 	.byte	0x03, 0x1b
        /*003e*/ 	.short	0x00ff


	//----- nvinfo : EIATTR_MERCURY_ISA_VERSION
	.align		4
        /*0040*/ 	.byte	0x03, 0x5f
        /*0042*/ 	.short	0x0101


	//----- nvinfo : EIATTR_VRC_CTA_INIT_COUNT
	.align		4
        /*0044*/ 	.byte	0x02, 0x4a
	.zero		1
	.zero		1


	//----- nvinfo : EIATTR_EXIT_INSTR_OFFSETS
	.align		4
        /*0048*/ 	.byte	0x04, 0x1c
        /*004a*/ 	.short	(.L_15 - .L_14)


	//   ....[0]....
.L_14:
        /*004c*/ 	.word	0x00000100


	//----- nvinfo : EIATTR_CBANK_PARAM_SIZE
	.align		4
.L_15:
        /*0050*/ 	.byte	0x03, 0x19
        /*0052*/ 	.short	0x0018


	//----- nvinfo : EIATTR_PARAM_CBANK
	.align		4
        /*0054*/ 	.byte	0x04, 0x0a
        /*0056*/ 	.short	(.L_17 - .L_16)
	.align		4
.L_16:
        /*0058*/ 	.word	index@(.nv.constant0._Z9kernelelePiS_S_)
        /*005c*/ 	.short	0x0380
        /*005e*/ 	.short	0x0018


	//----- nvinfo : EIATTR_SW_WAR
	.align		4
.L_17:
        /*0060*/ 	.byte	0x04, 0x36
        /*0062*/ 	.short	(.L_19 - .L_18)
.L_18:
        /*0064*/ 	.word	0x00000008
.L_19:


//--------------------- .nv.callgraph             --------------------------
	.section	.nv.callgraph,"",@"SHT_CUDA_CALLGRAPH"
	.align	4
	.sectionentsize	8
	.align		4
        /*0000*/ 	.word	0x00000000
	.align		4
        /*0004*/ 	.word	0xffffffff
	.align		4
        /*0008*/ 	.word	0x00000000
	.align		4
        /*000c*/ 	.word	0xfffffffe
	.align		4
        /*0010*/ 	.word	0x00000000
	.align		4
        /*0014*/ 	.word	0xfffffffd
	.align		4
        /*0018*/ 	.word	0x00000000
	.align		4
        /*001c*/ 	.word	0xfffffffc


//--------------------- .text._Z9kernelelePiS_S_  --------------------------
	.section	.text._Z9kernelelePiS_S_,"ax",@progbits
	.align	128
        .global         _Z9kernelelePiS_S_
        .type           _Z9kernelelePiS_S_,@function
        .size           _Z9kernelelePiS_S_,(.L_x_1 - _Z9kernelelePiS_S_)
        .other          _Z9kernelelePiS_S_,@"STO_CUDA_ENTRY STV_DEFAULT"
_Z9kernelelePiS_S_:
.text._Z9kernelelePiS_S_:
[----:B------:R-:W-:Y:S01]  /*0000*/  LDC R1, c[0x0][0x37c] ;  /* 0x0000df00ff017b82 */ /* 0x000fe20000000800 */
[----:B------:R-:W0:Y:S07]  /*0010*/  S2R R9, SR_TID.X ;  /* 0x0000000000097919 */ /* 0x000e2e0000002100 */
[----:B------:R-:W1:Y:S01]  /*0020*/  LDC.64 R2, c[0x0][0x380] ;  /* 0x0000e000ff027b82 */ /* 0x000e620000000a00 */
[----:B------:R-:W0:Y:S01]  /*0030*/  LDCU UR6, c[0x0][0x360] ;  /* 0x00006c00ff0677ac */ /* 0x000e220008000800 */
[----:B------:R-:W0:Y:S01]  /*0040*/  S2R R0, SR_TID.Y ;  /* 0x0000000000007919 */ /* 0x000e220000002200 */
[----:B------:R-:W2:Y:S05]  /*0050*/  LDCU.64 UR4, c[0x0][0x358] ;  /* 0x00006b00ff0477ac */ /* 0x000eaa0008000a00 */
[----:B------:R-:W3:Y:S08]  /*0060*/  LDC.64 R4, c[0x0][0x388] ;  /* 0x0000e200ff047b82 */ /* 0x000ef00000000a00 */
[----:B------:R-:W4:Y:S01]  /*0070*/  LDC.64 R6, c[0x0][0x390] ;  /* 0x0000e400ff067b82 */ /* 0x000f220000000a00 */
[----:B0-----:R-:W-:-:S04]  /*0080*/  IMAD R9, R0, UR6, R9 ;  /* 0x0000000600097c24 */ /* 0x001fc8000f8e0209 */
[----:B-1----:R-:W-:-:S04]  /*0090*/  IMAD.WIDE.U32 R2, R9, 0x4, R2 ;  /* 0x0000000409027825 */ /* 0x002fc800078e0002 */
[C---:B---3--:R-:W-:Y:S02]  /*00a0*/  IMAD.WIDE.U32 R4, R9.reuse, 0x4, R4 ;  /* 0x0000000409047825 */ /* 0x048fe400078e0004 */
[----:B--2---:R-:W2:Y:S04]  /*00b0*/  LDG.E R2, desc[UR4][R2.64] ;  /* 0x0000000402027981 */ /* 0x004ea8000c1e1900 */
[----:B------:R-:W2:Y:S01]  /*00c0*/  LDG.E R5, desc[UR4][R4.64] ;  /* 0x0000000404057981 */ /* 0x000ea2000c1e1900 */
[----:B----4-:R-:W-:Y:S01]  /*00d0*/  IMAD.WIDE.U32 R6, R9, 0x4, R6 ;  /* 0x0000000409067825 */ /* 0x010fe200078e0006 */
[----:B--2---:R-:W-:-:S05]  /*00e0*/  IADD3 R9, PT, PT, R2, R5, RZ ;  /* 0x0000000502097210 */ /* 0x004fca0007ffe0ff */
[----:B------:R-:W-:Y:S01]  /*00f0*/  STG.E desc[UR4][R6.64], R9 ;  /* 0x0000000906007986 */ /* 0x000fe2000c101904 */
[----:B------:R-:W-:Y:S05]  /*0100*/  EXIT ;  /* 0x000000000000794d */ /* 0x000fea0003800000 */
.L_x_0:
[----:B------:R-:W-:-:S00]  /*0110*/  BRA `(.L_x_0) ;  /* 0xfffffffc00fc7947 */ /* 0x000fc0000383ffff */
[----:B------:R-:W-:-:S00]  /*0120*/  NOP ;  /* 0x0000000000007918 */ /* 0x000fc00000000000 */
        /* <DEDUP_REMOVED lines=13> */
.L_x_1:


//--------------------- .nv.shared.reserved.0     --------------------------
	.section	.nv.shared.reserved.0,"aw",@nobits
	.weak		__nv_reservedSMEM_offset_0_alias
	.size		__nv_reservedSMEM_offset_0_alias, 0, 64
	.other		__nv_reservedSMEM_offset_0_alias,@"STO_CUDA_RESERVED_SHARED STV_DEFAULT"
__nv_reservedSMEM_offset_0_alias:
	.zero		0
	.zero		64


//--------------------- .nv.constant0._Z9kernelelePiS_S_ --------------------------
	.section	.nv.constant0._Z9kernelelePiS_S_,"a",@progbits
	.sectionflags	@""
	.align	4
.nv.constant0._Z9kernelelePiS_S_:
	.zero		920


//--------------------- SYMBOLS --------------------------

	.type		.nv.reservedSmem.offset0,@object
	.size		.nv.reservedSmem.offset0,0x4
